	.headerflags	@"EF_CUDA_TEXMODE_UNIFIED EF_CUDA_64BIT_ADDRESS EF_CUDA_ACCELERATORS EF_CUDA_SM90 EF_CUDA_VIRTUAL_SM(EF_CUDA_SM90)"
	.elftype	@"ET_EXEC"


//--------------------- .nv.info                  --------------------------
	.section	.nv.info,"",@"SHT_CUDA_INFO"
	.align	4


	//----- nvinfo : EIATTR_REGCOUNT
	.align		4
        /*0000*/ 	.byte	0x04, 0x2f
        /*0002*/ 	.short	(.L_1 - .L_0)
	.align		4
.L_0:
        /*0004*/ 	.word	index@(triton_poi_fused_addmm_hardsigmoid_backward_3)
        /*0008*/ 	.word	0x0000000c


	//----- nvinfo : EIATTR_MIN_STACK_SIZE
	.align		4
.L_1:
        /*000c*/ 	.byte	0x04, 0x12
        /*000e*/ 	.short	(.L_3 - .L_2)
	.align		4
.L_2:
        /*0010*/ 	.word	index@(triton_poi_fused_addmm_hardsigmoid_backward_3)
        /*0014*/ 	.word	0x00000000


	//----- nvinfo : EIATTR_FRAME_SIZE
	.align		4
.L_3:
        /*0018*/ 	.byte	0x04, 0x11
        /*001a*/ 	.short	(.L_5 - .L_4)
	.align		4
.L_4:
        /*001c*/ 	.word	index@(triton_poi_fused_addmm_hardsigmoid_backward_3)
        /*0020*/ 	.word	0x00000000


	//----- nvinfo : EIATTR_MIN_STACK_SIZE
	.align		4
.L_5:
        /*0024*/ 	.byte	0x04, 0x12
        /*0026*/ 	.short	(.L_7 - .L_6)
	.align		4
.L_6:
        /*0028*/ 	.word	index@(triton_poi_fused_addmm_hardsigmoid_backward_3)
        /*002c*/ 	.word	0x00000000
.L_7:


//--------------------- .nv.info.triton_poi_fused_addmm_hardsigmoid_backward_3 --------------------------
	.section	.nv.info.triton_poi_fused_addmm_hardsigmoid_backward_3,"",@"SHT_CUDA_INFO"
	.sectionflags	@""
	.align	4


	//----- nvinfo : EIATTR_CUDA_API_VERSION
	.align		4
        /*0000*/ 	.byte	0x04, 0x37
        /*0002*/ 	.short	(.L_9 - .L_8)
.L_8:
        /*0004*/ 	.word	0x0000007c


	//----- nvinfo : EIATTR_KPARAM_INFO
	.align		4
.L_9:
        /*0008*/ 	.byte	0x04, 0x17
        /*000a*/ 	.short	(.L_11 - .L_10)
.L_10:
        /*000c*/ 	.word	0x00000000
        /*0010*/ 	.short	0x0003
        /*0012*/ 	.short	0x0018
        /*0014*/ 	.byte	0x00, 0xf0, 0x11, 0x00


	//----- nvinfo : EIATTR_KPARAM_INFO
	.align		4
.L_11:
        /*0018*/ 	.byte	0x04, 0x17
        /*001a*/ 	.short	(.L_13 - .L_12)
.L_12:
        /*001c*/ 	.word	0x00000000
        /*0020*/ 	.short	0x0002
        /*0022*/ 	.short	0x0010
        /*0024*/ 	.byte	0x00, 0xf4, 0x21, 0x00


	//----- nvinfo : EIATTR_KPARAM_INFO
	.align		4
.L_13:
        /*0028*/ 	.byte	0x04, 0x17
        /*002a*/ 	.short	(.L_15 - .L_14)
.L_14:
        /*002c*/ 	.word	0x00000000
        /*0030*/ 	.short	0x0001
        /*0032*/ 	.short	0x0008
        /*0034*/ 	.byte	0x00, 0xf4, 0x21, 0x00


	//----- nvinfo : EIATTR_KPARAM_INFO
	.align		4
.L_15:
        /*0038*/ 	.byte	0x04, 0x17
        /*003a*/ 	.short	(.L_17 - .L_16)
.L_16:
        /*003c*/ 	.word	0x00000000
        /*0040*/ 	.short	0x0000
        /*0042*/ 	.short	0x0000
        /*0044*/ 	.byte	0x00, 0xf4, 0x21, 0x00


	//----- nvinfo : EIATTR_SPARSE_MMA_MASK
	.align		4
.L_17:
        /*0048*/ 	.byte	0x03, 0x50
        /*004a*/ 	.short	0x0000


	//----- nvinfo : EIATTR_MAXREG_COUNT
	.align		4
        /*004c*/ 	.byte	0x03, 0x1b
        /*004e*/ 	.short	0x00ff


	//----- nvinfo : EIATTR_EXIT_INSTR_OFFSETS
	.align		4
        /*0050*/ 	.byte	0x04, 0x1c
        /*0052*/ 	.short	(.L_19 - .L_18)


	//   ....[0]....
.L_18:
        /*0054*/ 	.word	0x000001c0


	//   ....[1]....
        /*0058*/ 	.word	0x000001e0


	//----- nvinfo : EIATTR_REQNTID
	.align		4
.L_19:
        /*005c*/ 	.byte	0x04, 0x10
        /*005e*/ 	.short	(.L_21 - .L_20)
.L_20:
        /*0060*/ 	.word	0x00000020
        /*0064*/ 	.word	0x00000001
        /*0068*/ 	.word	0x00000001


	//----- nvinfo : EIATTR_CBANK_PARAM_SIZE
	.align		4
.L_21:
        /*006c*/ 	.byte	0x03, 0x19
        /*006e*/ 	.short	0x001c


	//----- nvinfo : EIATTR_PARAM_CBANK
	.align		4
        /*0070*/ 	.byte	0x04, 0x0a
        /*0072*/ 	.short	(.L_23 - .L_22)
	.align		4
.L_22:
        /*0074*/ 	.word	index@(.nv.constant0.triton_poi_fused_addmm_hardsigmoid_backward_3)
        /*0078*/ 	.short	0x0210
        /*007a*/ 	.short	0x001c


	//----- nvinfo : EIATTR_SW_WAR
	.align		4
.L_23:
        /*007c*/ 	.byte	0x04, 0x36
        /*007e*/ 	.short	(.L_25 - .L_24)
.L_24:
        /*0080*/ 	.word	0x00000008
.L_25:


//--------------------- .nv.callgraph             --------------------------
	.section	.nv.callgraph,"",@"SHT_CUDA_CALLGRAPH"
	.align	4
	.sectionentsize	8
	.align		4
        /*0000*/ 	.word	0x00000000
	.align		4
        /*0004*/ 	.word	0xffffffff
	.align		4
        /*0008*/ 	.word	0x00000000
	.align		4
        /*000c*/ 	.word	0xfffffffe
	.align		4
        /*0010*/ 	.word	0x00000000
	.align		4
        /*0014*/ 	.word	0xfffffffd
	.align		4
        /*0018*/ 	.word	0x00000000
	.align		4
        /*001c*/ 	.word	0xfffffffc


//--------------------- .text.triton_poi_fused_addmm_hardsigmoid_backward_3 --------------------------
	.section	.text.triton_poi_fused_addmm_hardsigmoid_backward_3,"ax",@progbits
	.align	128
        .global         triton_poi_fused_addmm_hardsigmoid_backward_3
        .type           triton_poi_fused_addmm_hardsigmoid_backward_3,@function
        .size           triton_poi_fused_addmm_hardsigmoid_backward_3,(.L_x_1 - triton_poi_fused_addmm_hardsigmoid_backward_3)
        .other          triton_poi_fused_addmm_hardsigmoid_backward_3,@"STO_CUDA_ENTRY STV_DEFAULT"
triton_poi_fused_addmm_hardsigmoid_backward_3:
.text.triton_poi_fused_addmm_hardsigmoid_backward_3:
[----:B------:R-:W0:Y:S02]  /*0000*/  LDC R1, c[0x0][0x28] ;  /* 0x00000a00ff017b82 */ /* 0x000e240000000800 */
[----:B------:R-:W1:Y:S01]  /*0010*/  S2R R8, SR_TID.X ;  /* 0x0000000000087919 */ /* 0x000e620000002100 */
[----:B------:R-:W2:Y:S01]  /*0020*/  LDC.64 R4, c[0x0][0x218] ;  /* 0x00008600ff047b82 */ /* 0x000ea20000000a00 */
[----:B------:R-:W-:Y:S01]  /*0030*/  ULDC.64 UR4, c[0x0][0x208] ;  /* 0x0000820000047ab9 */ /* 0x000fe20000000a00 */
[----:B------:R-:W-:Y:S01]  /*0040*/  ULDC.64 UR6, c[0x0][0x220] ;  /* 0x0000880000067ab9 */ /* 0x000fe20000000a00 */
[----:B------:R-:W3:Y:S05]  /*0050*/  S2R R7, SR_CTAID.X ;  /* 0x0000000000077919 */ /* 0x000eea0000002500 */
[----:B------:R-:W4:Y:S01]  /*0060*/  LDC.64 R2, c[0x0][0x210] ;  /* 0x00008400ff027b82 */ /* 0x000f220000000a00 */
[----:B-1----:R-:W-:-:S02]  /*0070*/  LOP3.LUT R0, R8, 0xf, RZ, 0xc0, !PT ;  /* 0x0000000f08007812 */ /* 0x002fc400078ec0ff */
[----:B---3--:R-:W-:-:S03]  /*0080*/  SHF.R.S32.HI R6, RZ, 0x1b, R7 ;  /* 0x0000001bff067819 */ /* 0x008fc60000011407 */
[----:B------:R-:W-:Y:S01]  /*0090*/  IMAD R7, R7, 0x10, R0 ;  /* 0x0000001007077824 */ /* 0x000fe200078e0200 */
[----:B------:R-:W-:-:S03]  /*00a0*/  SGXT R0, R6, 0x1 ;  /* 0x000000010600781a */ /* 0x000fc60000000200 */
[C---:B----4-:R-:W-:Y:S01]  /*00b0*/  IMAD.WIDE R2, R7.reuse, 0x4, R2 ;  /* 0x0000000407027825 */ /* 0x050fe200078e0202 */
[----:B------:R-:W-:Y:S02]  /*00c0*/  ISETP.GE.AND P0, PT, R7, 0x10, PT ;  /* 0x000000100700780c */ /* 0x000fe40003f06270 */
[----:B------:R-:W-:-:S04]  /*00d0*/  LEA.HI R0, R0, R7, RZ, 0x2 ;  /* 0x0000000700007211 */ /* 0x000fc800078f10ff */
[----:B------:R-:W-:-:S05]  /*00e0*/  LOP3.LUT R0, R0, 0xfffffffc, RZ, 0xc0, !PT ;  /* 0xfffffffc00007812 */ /* 0x000fca00078ec0ff */
[----:B------:R-:W-:Y:S02]  /*00f0*/  IMAD.IADD R9, R7, 0x1, -R0 ;  /* 0x0000000107097824 */ /* 0x000fe400078e0a00 */
[----:B------:R-:W-:Y:S02]  /*0100*/  IMAD.MOV.U32 R0, RZ, RZ, RZ ;  /* 0x000000ffff007224 */ /* 0x000fe400078e00ff */
[----:B--2---:R-:W-:-:S04]  /*0110*/  IMAD.WIDE R4, R9, 0x4, R4 ;  /* 0x0000000409047825 */ /* 0x004fc800078e0204 */
[----:B------:R-:W-:Y:S01]  /*0120*/  IMAD.MOV.U32 R9, RZ, RZ, RZ ;  /* 0x000000ffff097224 */ /* 0x000fe200078e00ff */
[----:B------:R-:W2:Y:S05]  /*0130*/  @!P0 LDG.E R0, desc[UR4][R2.64] ;  /* 0x0000000402008981 */ /* 0x000eaa000c1e1900 */
[----:B------:R-:W2:Y:S01]  /*0140*/  @!P0 LDG.E.EL R9, desc[UR4][R4.64] ;  /* 0x0000000404098981 */ /* 0x000ea2000c2e1900 */
[----:B------:R-:W-:Y:S02]  /*0150*/  LOP3.LUT P0, RZ, R8, 0x10, RZ, 0xc0, !PT ;  /* 0x0000001008ff7812 */ /* 0x000fe4000780c0ff */
[----:B------:R-:W-:Y:S02]  /*0160*/  IADD3 R6, P2, R7, UR6, RZ ;  /* 0x0000000607067c10 */ /* 0x000fe4000ff5e0ff */
[----:B------:R-:W-:-:S02]  /*0170*/  ISETP.LT.AND P0, PT, R7, 0x10, !P0 ;  /* 0x000000100700780c */ /* 0x000fc40004701270 */
[----:B------:R-:W-:Y:S01]  /*0180*/  LEA.HI.X.SX32 R7, R7, UR7, 0x1, P2 ;  /* 0x0000000707077c11 */ /* 0x000fe200090f0eff */
[----:B--2---:R-:W-:-:S05]  /*0190*/  FADD R0, R9, R0 ;  /* 0x0000000009007221 */ /* 0x004fca0000000000 */
[----:B------:R-:W-:-:S04]  /*01a0*/  FSETP.GEU.AND P1, PT, |R0|, 3, PT ;  /* 0x404000000000780b */ /* 0x000fc80003f2e200 */
[----:B------:R-:W-:Y:S01]  /*01b0*/  SEL R9, RZ, 0x1, P1 ;  /* 0x00000001ff097807 */ /* 0x000fe20000800000 */
[----:B------:R-:W-:Y:S08]  /*01c0*/  @!P0 EXIT ;  /* 0x000000000000894d */ /* 0x000ff00003800000 */
[----:B------:R-:W-:Y:S01]  /*01d0*/  STG.E.U8 desc[UR4][R6.64], R9 ;  /* 0x0000000906007986 */ /* 0x000fe2000c101104 */
[----:B------:R-:W-:Y:S05]  /*01e0*/  EXIT ;  /* 0x000000000000794d */ /* 0x000fea0003800000 */
.L_x_0:
[----:B------:R-:W-:-:S00]  /*01f0*/  BRA `(.L_x_0) ;  /* 0xfffffffc00fc7947 */ /* 0x000fc0000383ffff */
[----:B------:R-:W-:-:S00]  /*0200*/  NOP ;  /* 0x0000000000007918 */ /* 0x000fc00000000000 */
[----:B------:R-:W-:-:S00]  /*0210*/  NOP ;  /* 0x0000000000007918 */ /* 0x000fc00000000000 */
[----:B------:R-:W-:-:S00]  /*0220*/  NOP ;  /* 0x0000000000007918 */ /* 0x000fc00000000000 */
[----:B------:R-:W-:-:S00]  /*0230*/  NOP ;  /* 0x0000000000007918 */ /* 0x000fc00000000000 */
[----:B------:R-:W-:-:S00]  /*0240*/  NOP ;  /* 0x0000000000007918 */ /* 0x000fc00000000000 */
[----:B------:R-:W-:-:S00]  /*0250*/  NOP ;  /* 0x0000000000007918 */ /* 0x000fc00000000000 */
[----:B------:R-:W-:-:S00]  /*0260*/  NOP ;  /* 0x0000000000007918 */ /* 0x000fc00000000000 */
[----:B------:R-:W-:-:S00]  /*0270*/  NOP ;  /* 0x0000000000007918 */ /* 0x000fc00000000000 */
.L_x_1:


//--------------------- .nv.constant0.triton_poi_fused_addmm_hardsigmoid_backward_3 --------------------------
	.section	.nv.constant0.triton_poi_fused_addmm_hardsigmoid_backward_3,"a",@progbits
	.sectionflags	@""
	.align	4
.nv.constant0.triton_poi_fused_addmm_hardsigmoid_backward_3:
	.zero		556
